//
// Generated by NVIDIA NVVM Compiler
//
// Compiler Build ID: CL-36424714
// Cuda compilation tools, release 13.0, V13.0.88
// Based on NVVM 20.0.0
//

.version 9.0
.target sm_100
.address_size 64

	// .globl	_Z15increment_naivePi

.visible .entry _Z15increment_naivePi(
	.param .u64 .ptr .align 1 _Z15increment_naivePi_param_0
)
{
	.reg .b32 	%r<12>;
	.reg .b64 	%rd<5>;

	ld.param.u64 	%rd1, [_Z15increment_naivePi_param_0];
	cvta.to.global.u64 	%rd2, %rd1;
	mov.u32 	%r1, %ctaid.x;
	mov.u32 	%r2, %ntid.x;
	mov.u32 	%r3, %tid.x;
	mad.lo.s32 	%r4, %r1, %r2, %r3;
	mul.hi.s32 	%r5, %r4, 1717986919;
	shr.u32 	%r6, %r5, 31;
	shr.s32 	%r7, %r5, 2;
	add.s32 	%r8, %r7, %r6;
	mul.lo.s32 	%r9, %r8, 10;
	sub.s32 	%r10, %r4, %r9;
	mul.wide.s32 	%rd3, %r10, 4;
	add.s64 	%rd4, %rd2, %rd3;
	atom.global.add.u32 	%r11, [%rd4], 1;
	ret;

}


// ===== COMPILED SASS (sm_100) =====

	.target	sm_100

	.elftype	@"ET_EXEC"


//--------------------- .note.nv.tkinfo           --------------------------
	.section	.note.nv.tkinfo,"",@"SHT_NOTE"
	.sectionflags	@"SHF_NOTE_NV_TKINFO"
	.tkinfo
        /*0018*/ 	.word	0x00000002
        /*0030*/ 	.string	""
        /*0030*/ 	.string	"ptxas"
        /*0030*/ 	.string	"Cuda compilation tools, release 13.0, V13.0.88"
        /*0030*/ 	.string	"Build cuda_13.0.r13.0/compiler.36424714_0"
        /*0030*/ 	.string	"-arch sm_100 -m 64 "



//--------------------- .note.nv.cuinfo           --------------------------
	.section	.note.nv.cuinfo,"",@"SHT_NOTE"
	.sectionflags	@"SHF_NOTE_NV_CUINFO"
        /*0018*/ 	.short	0x0002
        /*001a*/ 	.short	0x0064
        /*001c*/ 	.short	0x0082
	.zero		2


//--------------------- .nv.info                  --------------------------
	.section	.nv.info,"",@"SHT_CUDA_INFO"
	.align	4


	//----- nvinfo : EIATTR_REGCOUNT
	.align		4
        /*0000*/ 	.byte	0x04, 0x2f
        /*0002*/ 	.short	(.L_1 - .L_0)
	.align		4
.L_0:
        /*0004*/ 	.word	index@(_Z15increment_naivePi)
        /*0008*/ 	.word	0x0000000a


	//----- nvinfo : EIATTR_FRAME_SIZE
	.align		4
.L_1:
        /*000c*/ 	.byte	0x04, 0x11
        /*000e*/ 	.short	(.L_3 - .L_2)
	.align		4
.L_2:
        /*0010*/ 	.word	index@(_Z15increment_naivePi)
        /*0014*/ 	.word	0x00000000


	//----- nvinfo : EIATTR_MIN_STACK_SIZE
	.align		4
.L_3:
        /*0018*/ 	.byte	0x04, 0x12
        /*001a*/ 	.short	(.L_5 - .L_4)
	.align		4
.L_4:
        /*001c*/ 	.word	index@(_Z15increment_naivePi)
        /*0020*/ 	.word	0x00000000
.L_5:


//--------------------- .nv.compat                --------------------------
	.section	.nv.compat,"",@"SHT_CUDA_COMPAT_INFO"
	.align	4
        /*0000*/ 	.byte	0x02, 0x09, 0x00, 0x00, 0x02, 0x02, 0x01, 0x00, 0x02, 0x05, 0x05, 0x00, 0x03, 0x07, 0x01, 0x01
        /*0010*/ 	.byte	0x02, 0x03, 0x00, 0x00, 0x02, 0x06, 0x01, 0x00, 0x04, 0x0b, 0x08, 0x00, 0x09, 0x00, 0x00, 0x00
        /*0020*/ 	.byte	0x00, 0x00, 0x00, 0x00


//--------------------- .nv.info._Z15increment_naivePi --------------------------
	.section	.nv.info._Z15increment_naivePi,"",@"SHT_CUDA_INFO"
	.sectionflags	@""
	.align	4


	//----- nvinfo : EIATTR_CUDA_API_VERSION
	.align		4
        /*0000*/ 	.byte	0x04, 0x37
        /*0002*/ 	.short	(.L_7 - .L_6)
.L_6:
        /*0004*/ 	.word	0x00000082


	//----- nvinfo : EIATTR_KPARAM_INFO
	.align		4
.L_7:
        /*0008*/ 	.byte	0x04, 0x17
        /*000a*/ 	.short	(.L_9 - .L_8)
.L_8:
        /*000c*/ 	.word	0x00000000
        /*0010*/ 	.short	0x0000
        /*0012*/ 	.short	0x0000
        /*0014*/ 	.byte	0x00, 0xf5, 0x21, 0x00


	//----- nvinfo : EIATTR_SPARSE_MMA_MASK
	.align		4
.L_9:
        /*0018*/ 	.byte	0x03, 0x50
        /*001a*/ 	.short	0x0000


	//----- nvinfo : EIATTR_MAXREG_COUNT
	.align		4
        /*001c*/ 	.byte	0x03, 0x1b
        /*001e*/ 	.short	0x00ff


	//----- nvinfo : EIATTR_MERCURY_ISA_VERSION
	.align		4
        /*0020*/ 	.byte	0x03, 0x5f
        /*0022*/ 	.short	0x0101


	//----- nvinfo : EIATTR_VRC_CTA_INIT_COUNT
	.align		4
        /*0024*/ 	.byte	0x02, 0x4a
	.zero		1
	.zero		1


	//----- nvinfo : EIATTR_EXIT_INSTR_OFFSETS
	.align		4
        /*0028*/ 	.byte	0x04, 0x1c
        /*002a*/ 	.short	(.L_11 - .L_10)


	//   ....[0]....
.L_10:
        /*002c*/ 	.word	0x000000e0


	//----- nvinfo : EIATTR_CBANK_PARAM_SIZE
	.align		4
.L_11:
        /*0030*/ 	.byte	0x03, 0x19
        /*0032*/ 	.short	0x0008


	//----- nvinfo : EIATTR_PARAM_CBANK
	.align		4
        /*0034*/ 	.byte	0x04, 0x0a
        /*0036*/ 	.short	(.L_13 - .L_12)
	.align		4
.L_12:
        /*0038*/ 	.word	index@(.nv.constant0._Z15increment_naivePi)
        /*003c*/ 	.short	0x0380
        /*003e*/ 	.short	0x0008


	//----- nvinfo : EIATTR_SW_WAR
	.align		4
.L_13:
        /*0040*/ 	.byte	0x04, 0x36
        /*0042*/ 	.short	(.L_15 - .L_14)
.L_14:
        /*0044*/ 	.word	0x00000008
.L_15:


//--------------------- .nv.callgraph             --------------------------
	.section	.nv.callgraph,"",@"SHT_CUDA_CALLGRAPH"
	.align	4
	.sectionentsize	8
	.align		4
        /*0000*/ 	.word	0x00000000
	.align		4
        /*0004*/ 	.word	0xffffffff
	.align		4
        /*0008*/ 	.word	0x00000000
	.align		4
        /*000c*/ 	.word	0xfffffffe
	.align		4
        /*0010*/ 	.word	0x00000000
	.align		4
        /*0014*/ 	.word	0xfffffffd
	.align		4
        /*0018*/ 	.word	0x00000000
	.align		4
        /*001c*/ 	.word	0xfffffffc


//--------------------- .text._Z15increment_naivePi --------------------------
	.section	.text._Z15increment_naivePi,"ax",@progbits
	.align	128
        .global         _Z15increment_naivePi
        .type           _Z15increment_naivePi,@function
        .size           _Z15increment_naivePi,(.L_x_1 - _Z15increment_naivePi)
        .other          _Z15increment_naivePi,@"STO_CUDA_ENTRY STV_DEFAULT"
_Z15increment_naivePi:
.text._Z15increment_naivePi:
[----:B------:R-:W-:Y:S01]  /*0000*/  LDC R1, c[0x0][0x37c] ;  /* 0x0000df00ff017b82 */ /* 0x000fe20000000800 */
[----:B------:R-:W0:Y:S07]  /*0010*/  S2R R5, SR_TID.X ;  /* 0x0000000000057919 */ /* 0x000e2e0000002100 */
[----:B------:R-:W0:Y:S01]  /*0020*/  S2UR UR4, SR_CTAID.X ;  /* 0x00000000000479c3 */ /* 0x000e220000002500 */
[----:B------:R-:W-:-:S07]  /*0030*/  HFMA2 R7, -RZ, RZ, 0, 5.9604644775390625e-08 ;  /* 0x00000001ff077431 */ /* 0x000fce00000001ff */
[----:B------:R-:W0:Y:S08]  /*0040*/  LDC R0, c[0x0][0x360] ;  /* 0x0000d800ff007b82 */ /* 0x000e300000000800 */
[----:B------:R-:W1:Y:S01]  /*0050*/  LDC.64 R2, c[0x0][0x380] ;  /* 0x0000e000ff027b82 */ /* 0x000e620000000a00 */
[----:B0-----:R-:W-:Y:S01]  /*0060*/  IMAD R0, R0, UR4, R5 ;  /* 0x0000000400007c24 */ /* 0x001fe2000f8e0205 */
[----:B------:R-:W0:Y:S03]  /*0070*/  LDCU.64 UR4, c[0x0][0x358] ;  /* 0x00006b00ff0477ac */ /* 0x000e260008000a00 */
[----:B------:R-:W-:-:S05]  /*0080*/  IMAD.HI R4, R0, 0x66666667, RZ ;  /* 0x6666666700047827 */ /* 0x000fca00078e02ff */
[----:B------:R-:W-:-:S04]  /*0090*/  SHF.R.U32.HI R5, RZ, 0x1f, R4 ;  /* 0x0000001fff057819 */ /* 0x000fc80000011604 */
[----:B------:R-:W-:-:S05]  /*00a0*/  LEA.HI.SX32 R5, R4, R5, 0x1e ;  /* 0x0000000504057211 */ /* 0x000fca00078ff2ff */
[----:B------:R-:W-:-:S04]  /*00b0*/  IMAD R5, R5, -0xa, R0 ;  /* 0xfffffff605057824 */ /* 0x000fc800078e0200 */
[----:B-1----:R-:W-:-:S05]  /*00c0*/  IMAD.WIDE R2, R5, 0x4, R2 ;  /* 0x0000000405027825 */ /* 0x002fca00078e0202 */
[----:B0-----:R-:W-:Y:S01]  /*00d0*/  REDG.E.ADD.STRONG.GPU desc[UR4][R2.64], R7 ;  /* 0x000000070200798e */ /* 0x001fe2000c12e104 */
[----:B------:R-:W-:Y:S05]  /*00e0*/  EXIT ;  /* 0x000000000000794d */ /* 0x000fea0003800000 */
.L_x_0:
[----:B------:R-:W-:-:S00]  /*00f0*/  BRA `(.L_x_0) ;  /* 0xfffffffc00fc7947 */ /* 0x000fc0000383ffff */
[----:B------:R-:W-:-:S00]  /*0100*/  NOP ;  /* 0x0000000000007918 */ /* 0x000fc00000000000 */
[----:B------:R-:W-:-:S00]  /*0110*/  NOP ;  /* 0x0000000000007918 */ /* 0x000fc00000000000 */
[----:B------:R-:W-:-:S00]  /*0120*/  NOP ;  /* 0x0000000000007918 */ /* 0x000fc00000000000 */
[----:B------:R-:W-:-:S00]  /*0130*/  NOP ;  /* 0x0000000000007918 */ /* 0x000fc00000000000 */
[----:B------:R-:W-:-:S00]  /*0140*/  NOP ;  /* 0x0000000000007918 */ /* 0x000fc00000000000 */
[----:B------:R-:W-:-:S00]  /*0150*/  NOP ;  /* 0x0000000000007918 */ /* 0x000fc00000000000 */
[----:B------:R-:W-:-:S00]  /*0160*/  NOP ;  /* 0x0000000000007918 */ /* 0x000fc00000000000 */
[----:B------:R-:W-:-:S00]  /*0170*/  NOP ;  /* 0x0000000000007918 */ /* 0x000fc00000000000 */
.L_x_1:


//--------------------- .nv.shared.reserved.0     --------------------------
	.section	.nv.shared.reserved.0,"aw",@nobits
	.weak		__nv_reservedSMEM_offset_0_alias
	.size		__nv_reservedSMEM_offset_0_alias, 0, 64
	.other		__nv_reservedSMEM_offset_0_alias,@"STO_CUDA_RESERVED_SHARED STV_DEFAULT"
__nv_reservedSMEM_offset_0_alias:
	.zero		0
	.zero		64


//--------------------- .nv.constant0._Z15increment_naivePi --------------------------
	.section	.nv.constant0._Z15increment_naivePi,"a",@progbits
	.sectionflags	@""
	.align	4
.nv.constant0._Z15increment_naivePi:
	.zero		904


//--------------------- SYMBOLS --------------------------

	.type		.nv.reservedSmem.offset0,@object
	.size		.nv.reservedSmem.offset0,0x4
